//
// Generated by NVIDIA NVVM Compiler
//
// Compiler Build ID: CL-36424714
// Cuda compilation tools, release 13.0, V13.0.88
// Based on NVVM 20.0.0
//

.version 9.0
.target sm_100
.address_size 64

	// .globl	_Z13bodyForceCUDAP4Bodyfi

.visible .entry _Z13bodyForceCUDAP4Bodyfi(
	.param .u64 .ptr .align 1 _Z13bodyForceCUDAP4Bodyfi_param_0,
	.param .f32 _Z13bodyForceCUDAP4Bodyfi_param_1,
	.param .u32 _Z13bodyForceCUDAP4Bodyfi_param_2
)
{
	.reg .pred 	%p<9>;
	.reg .b32 	%r<19>;
	.reg .b32 	%f<164>;
	.reg .b64 	%rd<15>;

	ld.param.u64 	%rd5, [_Z13bodyForceCUDAP4Bodyfi_param_0];
	ld.param.f32 	%f31, [_Z13bodyForceCUDAP4Bodyfi_param_1];
	ld.param.u32 	%r10, [_Z13bodyForceCUDAP4Bodyfi_param_2];
	cvta.to.global.u64 	%rd1, %rd5;
	mov.u32 	%r11, %ctaid.x;
	mov.u32 	%r12, %ntid.x;
	mov.u32 	%r13, %tid.x;
	mad.lo.s32 	%r1, %r11, %r12, %r13;
	setp.ge.s32 	%p1, %r1, %r10;
	@%p1 bra 	$L__BB0_11;
	setp.lt.s32 	%p2, %r10, 1;
	mov.f32 	%f161, 0f00000000;
	mov.f32 	%f162, %f161;
	mov.f32 	%f163, %f161;
	@%p2 bra 	$L__BB0_10;
	mul.wide.s32 	%rd6, %r1, 24;
	add.s64 	%rd7, %rd1, %rd6;
	ld.global.f32 	%f1, [%rd7];
	ld.global.f32 	%f2, [%rd7+4];
	ld.global.f32 	%f3, [%rd7+8];
	and.b32  	%r2, %r10, 3;
	setp.lt.u32 	%p3, %r10, 4;
	mov.f32 	%f163, 0f00000000;
	mov.b32 	%r18, 0;
	mov.f32 	%f162, %f163;
	mov.f32 	%f161, %f163;
	@%p3 bra 	$L__BB0_5;
	and.b32  	%r18, %r10, 2147483644;
	neg.s32 	%r16, %r18;
	add.s64 	%rd14, %rd1, 48;
	mov.f32 	%f163, 0f00000000;
$L__BB0_4:
	.pragma "nounroll";
	ld.global.f32 	%f36, [%rd14+-48];
	sub.f32 	%f37, %f36, %f1;
	ld.global.f32 	%f38, [%rd14+-44];
	sub.f32 	%f39, %f38, %f2;
	ld.global.f32 	%f40, [%rd14+-40];
	sub.f32 	%f41, %f40, %f3;
	mul.f32 	%f42, %f39, %f39;
	fma.rn.f32 	%f43, %f37, %f37, %f42;
	fma.rn.f32 	%f44, %f41, %f41, %f43;
	add.f32 	%f45, %f44, 0f3089705F;
	rsqrt.approx.f32 	%f46, %f45;
	mul.f32 	%f47, %f46, %f46;
	mul.f32 	%f48, %f46, %f47;
	fma.rn.f32 	%f49, %f37, %f48, %f161;
	fma.rn.f32 	%f50, %f39, %f48, %f162;
	fma.rn.f32 	%f51, %f41, %f48, %f163;
	ld.global.f32 	%f52, [%rd14+-24];
	sub.f32 	%f53, %f52, %f1;
	ld.global.f32 	%f54, [%rd14+-20];
	sub.f32 	%f55, %f54, %f2;
	ld.global.f32 	%f56, [%rd14+-16];
	sub.f32 	%f57, %f56, %f3;
	mul.f32 	%f58, %f55, %f55;
	fma.rn.f32 	%f59, %f53, %f53, %f58;
	fma.rn.f32 	%f60, %f57, %f57, %f59;
	add.f32 	%f61, %f60, 0f3089705F;
	rsqrt.approx.f32 	%f62, %f61;
	mul.f32 	%f63, %f62, %f62;
	mul.f32 	%f64, %f62, %f63;
	fma.rn.f32 	%f65, %f53, %f64, %f49;
	fma.rn.f32 	%f66, %f55, %f64, %f50;
	fma.rn.f32 	%f67, %f57, %f64, %f51;
	ld.global.f32 	%f68, [%rd14];
	sub.f32 	%f69, %f68, %f1;
	ld.global.f32 	%f70, [%rd14+4];
	sub.f32 	%f71, %f70, %f2;
	ld.global.f32 	%f72, [%rd14+8];
	sub.f32 	%f73, %f72, %f3;
	mul.f32 	%f74, %f71, %f71;
	fma.rn.f32 	%f75, %f69, %f69, %f74;
	fma.rn.f32 	%f76, %f73, %f73, %f75;
	add.f32 	%f77, %f76, 0f3089705F;
	rsqrt.approx.f32 	%f78, %f77;
	mul.f32 	%f79, %f78, %f78;
	mul.f32 	%f80, %f78, %f79;
	fma.rn.f32 	%f81, %f69, %f80, %f65;
	fma.rn.f32 	%f82, %f71, %f80, %f66;
	fma.rn.f32 	%f83, %f73, %f80, %f67;
	ld.global.f32 	%f84, [%rd14+24];
	sub.f32 	%f85, %f84, %f1;
	ld.global.f32 	%f86, [%rd14+28];
	sub.f32 	%f87, %f86, %f2;
	ld.global.f32 	%f88, [%rd14+32];
	sub.f32 	%f89, %f88, %f3;
	mul.f32 	%f90, %f87, %f87;
	fma.rn.f32 	%f91, %f85, %f85, %f90;
	fma.rn.f32 	%f92, %f89, %f89, %f91;
	add.f32 	%f93, %f92, 0f3089705F;
	rsqrt.approx.f32 	%f94, %f93;
	mul.f32 	%f95, %f94, %f94;
	mul.f32 	%f96, %f94, %f95;
	fma.rn.f32 	%f161, %f85, %f96, %f81;
	fma.rn.f32 	%f162, %f87, %f96, %f82;
	fma.rn.f32 	%f163, %f89, %f96, %f83;
	add.s32 	%r16, %r16, 4;
	add.s64 	%rd14, %rd14, 96;
	setp.ne.s32 	%p4, %r16, 0;
	@%p4 bra 	$L__BB0_4;
$L__BB0_5:
	setp.eq.s32 	%p5, %r2, 0;
	@%p5 bra 	$L__BB0_10;
	setp.eq.s32 	%p6, %r2, 1;
	@%p6 bra 	$L__BB0_8;
	mul.wide.u32 	%rd8, %r18, 24;
	add.s64 	%rd9, %rd1, %rd8;
	ld.global.f32 	%f98, [%rd9];
	sub.f32 	%f99, %f98, %f1;
	ld.global.f32 	%f100, [%rd9+4];
	sub.f32 	%f101, %f100, %f2;
	ld.global.f32 	%f102, [%rd9+8];
	sub.f32 	%f103, %f102, %f3;
	mul.f32 	%f104, %f101, %f101;
	fma.rn.f32 	%f105, %f99, %f99, %f104;
	fma.rn.f32 	%f106, %f103, %f103, %f105;
	add.f32 	%f107, %f106, 0f3089705F;
	rsqrt.approx.f32 	%f108, %f107;
	mul.f32 	%f109, %f108, %f108;
	mul.f32 	%f110, %f108, %f109;
	fma.rn.f32 	%f111, %f99, %f110, %f161;
	fma.rn.f32 	%f112, %f101, %f110, %f162;
	fma.rn.f32 	%f113, %f103, %f110, %f163;
	ld.global.f32 	%f114, [%rd9+24];
	sub.f32 	%f115, %f114, %f1;
	ld.global.f32 	%f116, [%rd9+28];
	sub.f32 	%f117, %f116, %f2;
	ld.global.f32 	%f118, [%rd9+32];
	sub.f32 	%f119, %f118, %f3;
	mul.f32 	%f120, %f117, %f117;
	fma.rn.f32 	%f121, %f115, %f115, %f120;
	fma.rn.f32 	%f122, %f119, %f119, %f121;
	add.f32 	%f123, %f122, 0f3089705F;
	rsqrt.approx.f32 	%f124, %f123;
	mul.f32 	%f125, %f124, %f124;
	mul.f32 	%f126, %f124, %f125;
	fma.rn.f32 	%f161, %f115, %f126, %f111;
	fma.rn.f32 	%f162, %f117, %f126, %f112;
	fma.rn.f32 	%f163, %f119, %f126, %f113;
	add.s32 	%r18, %r18, 2;
$L__BB0_8:
	and.b32  	%r15, %r10, 1;
	setp.eq.b32 	%p7, %r15, 1;
	not.pred 	%p8, %p7;
	@%p8 bra 	$L__BB0_10;
	mul.wide.u32 	%rd10, %r18, 24;
	add.s64 	%rd11, %rd1, %rd10;
	ld.global.f32 	%f127, [%rd11];
	sub.f32 	%f128, %f127, %f1;
	ld.global.f32 	%f129, [%rd11+4];
	sub.f32 	%f130, %f129, %f2;
	ld.global.f32 	%f131, [%rd11+8];
	sub.f32 	%f132, %f131, %f3;
	mul.f32 	%f133, %f130, %f130;
	fma.rn.f32 	%f134, %f128, %f128, %f133;
	fma.rn.f32 	%f135, %f132, %f132, %f134;
	add.f32 	%f136, %f135, 0f3089705F;
	rsqrt.approx.f32 	%f137, %f136;
	mul.f32 	%f138, %f137, %f137;
	mul.f32 	%f139, %f137, %f138;
	fma.rn.f32 	%f161, %f128, %f139, %f161;
	fma.rn.f32 	%f162, %f130, %f139, %f162;
	fma.rn.f32 	%f163, %f132, %f139, %f163;
$L__BB0_10:
	mul.wide.s32 	%rd12, %r1, 24;
	add.s64 	%rd13, %rd1, %rd12;
	ld.global.f32 	%f140, [%rd13+12];
	fma.rn.f32 	%f141, %f31, %f161, %f140;
	st.global.f32 	[%rd13+12], %f141;
	ld.global.f32 	%f142, [%rd13+16];
	fma.rn.f32 	%f143, %f31, %f162, %f142;
	st.global.f32 	[%rd13+16], %f143;
	ld.global.f32 	%f144, [%rd13+20];
	fma.rn.f32 	%f145, %f31, %f163, %f144;
	st.global.f32 	[%rd13+20], %f145;
$L__BB0_11:
	ret;

}
	// .globl	_Z13integrateCUDAP4Bodyfi
.visible .entry _Z13integrateCUDAP4Bodyfi(
	.param .u64 .ptr .align 1 _Z13integrateCUDAP4Bodyfi_param_0,
	.param .f32 _Z13integrateCUDAP4Bodyfi_param_1,
	.param .u32 _Z13integrateCUDAP4Bodyfi_param_2
)
{
	.reg .pred 	%p<2>;
	.reg .b32 	%r<6>;
	.reg .b32 	%f<11>;
	.reg .b64 	%rd<5>;

	ld.param.u64 	%rd1, [_Z13integrateCUDAP4Bodyfi_param_0];
	ld.param.f32 	%f1, [_Z13integrateCUDAP4Bodyfi_param_1];
	ld.param.u32 	%r2, [_Z13integrateCUDAP4Bodyfi_param_2];
	mov.u32 	%r3, %ctaid.x;
	mov.u32 	%r4, %ntid.x;
	mov.u32 	%r5, %tid.x;
	mad.lo.s32 	%r1, %r3, %r4, %r5;
	setp.ge.s32 	%p1, %r1, %r2;
	@%p1 bra 	$L__BB1_2;
	cvta.to.global.u64 	%rd2, %rd1;
	mul.wide.s32 	%rd3, %r1, 24;
	add.s64 	%rd4, %rd2, %rd3;
	ld.global.f32 	%f2, [%rd4+12];
	ld.global.f32 	%f3, [%rd4];
	fma.rn.f32 	%f4, %f1, %f2, %f3;
	st.global.f32 	[%rd4], %f4;
	ld.global.f32 	%f5, [%rd4+16];
	ld.global.f32 	%f6, [%rd4+4];
	fma.rn.f32 	%f7, %f1, %f5, %f6;
	st.global.f32 	[%rd4+4], %f7;
	ld.global.f32 	%f8, [%rd4+20];
	ld.global.f32 	%f9, [%rd4+8];
	fma.rn.f32 	%f10, %f1, %f8, %f9;
	st.global.f32 	[%rd4+8], %f10;
$L__BB1_2:
	ret;

}


// ===== COMPILED SASS (sm_100) =====

	.target	sm_100

	.elftype	@"ET_EXEC"


//--------------------- .note.nv.tkinfo           --------------------------
	.section	.note.nv.tkinfo,"",@"SHT_NOTE"
	.sectionflags	@"SHF_NOTE_NV_TKINFO"
	.tkinfo
        /*0018*/ 	.word	0x00000002
        /*0030*/ 	.string	""
        /*0030*/ 	.string	"ptxas"
        /*0030*/ 	.string	"Cuda compilation tools, release 13.0, V13.0.88"
        /*0030*/ 	.string	"Build cuda_13.0.r13.0/compiler.36424714_0"
        /*0030*/ 	.string	"-arch sm_100 -m 64 "



//--------------------- .note.nv.cuinfo           --------------------------
	.section	.note.nv.cuinfo,"",@"SHT_NOTE"
	.sectionflags	@"SHF_NOTE_NV_CUINFO"
        /*0018*/ 	.short	0x0002
        /*001a*/ 	.short	0x0064
        /*001c*/ 	.short	0x0082
	.zero		2


//--------------------- .nv.info                  --------------------------
	.section	.nv.info,"",@"SHT_CUDA_INFO"
	.align	4


	//----- nvinfo : EIATTR_REGCOUNT
	.align		4
        /*0000*/ 	.byte	0x04, 0x2f
        /*0002*/ 	.short	(.L_1 - .L_0)
	.align		4
.L_0:
        /*0004*/ 	.word	index@(_Z13bodyForceCUDAP4Bodyfi)
        /*0008*/ 	.word	0x00000020


	//----- nvinfo : EIATTR_FRAME_SIZE
	.align		4
.L_1:
        /*000c*/ 	.byte	0x04, 0x11
        /*000e*/ 	.short	(.L_3 - .L_2)
	.align		4
.L_2:
        /*0010*/ 	.word	index@(_Z13bodyForceCUDAP4Bodyfi)
        /*0014*/ 	.word	0x00000000


	//----- nvinfo : EIATTR_REGCOUNT
	.align		4
.L_3:
        /*0018*/ 	.byte	0x04, 0x2f
        /*001a*/ 	.short	(.L_5 - .L_4)
	.align		4
.L_4:
        /*001c*/ 	.word	index@(_Z13integrateCUDAP4Bodyfi)
        /*0020*/ 	.word	0x0000000c


	//----- nvinfo : EIATTR_FRAME_SIZE
	.align		4
.L_5:
        /*0024*/ 	.byte	0x04, 0x11
        /*0026*/ 	.short	(.L_7 - .L_6)
	.align		4
.L_6:
        /*0028*/ 	.word	index@(_Z13integrateCUDAP4Bodyfi)
        /*002c*/ 	.word	0x00000000


	//----- nvinfo : EIATTR_MIN_STACK_SIZE
	.align		4
.L_7:
        /*0030*/ 	.byte	0x04, 0x12
        /*0032*/ 	.short	(.L_9 - .L_8)
	.align		4
.L_8:
        /*0034*/ 	.word	index@(_Z13integrateCUDAP4Bodyfi)
        /*0038*/ 	.word	0x00000000


	//----- nvinfo : EIATTR_MIN_STACK_SIZE
	.align		4
.L_9:
        /*003c*/ 	.byte	0x04, 0x12
        /*003e*/ 	.short	(.L_11 - .L_10)
	.align		4
.L_10:
        /*0040*/ 	.word	index@(_Z13bodyForceCUDAP4Bodyfi)
        /*0044*/ 	.word	0x00000000
.L_11:


//--------------------- .nv.compat                --------------------------
	.section	.nv.compat,"",@"SHT_CUDA_COMPAT_INFO"
	.align	4
        /*0000*/ 	.byte	0x02, 0x09, 0x00, 0x00, 0x02, 0x02, 0x01, 0x00, 0x02, 0x05, 0x05, 0x00, 0x03, 0x07, 0x01, 0x01
        /*0010*/ 	.byte	0x02, 0x03, 0x00, 0x00, 0x02, 0x06, 0x01, 0x00, 0x04, 0x0b, 0x08, 0x00, 0x01, 0x00, 0x00, 0x00
        /*0020*/ 	.byte	0x00, 0x00, 0x00, 0x00


//--------------------- .nv.info._Z13integrateCUDAP4Bodyfi --------------------------
	.section	.nv.info._Z13integrateCUDAP4Bodyfi,"",@"SHT_CUDA_INFO"
	.sectionflags	@""
	.align	4


	//----- nvinfo : EIATTR_CUDA_API_VERSION
	.align		4
        /*0000*/ 	.byte	0x04, 0x37
        /*0002*/ 	.short	(.L_13 - .L_12)
.L_12:
        /*0004*/ 	.word	0x00000082


	//----- nvinfo : EIATTR_KPARAM_INFO
	.align		4
.L_13:
        /*0008*/ 	.byte	0x04, 0x17
        /*000a*/ 	.short	(.L_15 - .L_14)
.L_14:
        /*000c*/ 	.word	0x00000000
        /*0010*/ 	.short	0x0002
        /*0012*/ 	.short	0x000c
        /*0014*/ 	.byte	0x00, 0xf0, 0x11, 0x00


	//----- nvinfo : EIATTR_KPARAM_INFO
	.align		4
.L_15:
        /*0018*/ 	.byte	0x04, 0x17
        /*001a*/ 	.short	(.L_17 - .L_16)
.L_16:
        /*001c*/ 	.word	0x00000000
        /*0020*/ 	.short	0x0001
        /*0022*/ 	.short	0x0008
        /*0024*/ 	.byte	0x00, 0xf0, 0x11, 0x00


	//----- nvinfo : EIATTR_KPARAM_INFO
	.align		4
.L_17:
        /*0028*/ 	.byte	0x04, 0x17
        /*002a*/ 	.short	(.L_19 - .L_18)
.L_18:
        /*002c*/ 	.word	0x00000000
        /*0030*/ 	.short	0x0000
        /*0032*/ 	.short	0x0000
        /*0034*/ 	.byte	0x00, 0xf5, 0x21, 0x00


	//----- nvinfo : EIATTR_SPARSE_MMA_MASK
	.align		4
.L_19:
        /*0038*/ 	.byte	0x03, 0x50
        /*003a*/ 	.short	0x0000


	//----- nvinfo : EIATTR_MAXREG_COUNT
	.align		4
        /*003c*/ 	.byte	0x03, 0x1b
        /*003e*/ 	.short	0x00ff


	//----- nvinfo : EIATTR_MERCURY_ISA_VERSION
	.align		4
        /*0040*/ 	.byte	0x03, 0x5f
        /*0042*/ 	.short	0x0101


	//----- nvinfo : EIATTR_VRC_CTA_INIT_COUNT
	.align		4
        /*0044*/ 	.byte	0x02, 0x4a
	.zero		1
	.zero		1


	//----- nvinfo : EIATTR_EXIT_INSTR_OFFSETS
	.align		4
        /*0048*/ 	.byte	0x04, 0x1c
        /*004a*/ 	.short	(.L_21 - .L_20)


	//   ....[0]....
.L_20:
        /*004c*/ 	.word	0x00000070


	//   ....[1]....
        /*0050*/ 	.word	0x00000180


	//----- nvinfo : EIATTR_CBANK_PARAM_SIZE
	.align		4
.L_21:
        /*0054*/ 	.byte	0x03, 0x19
        /*0056*/ 	.short	0x0010


	//----- nvinfo : EIATTR_PARAM_CBANK
	.align		4
        /*0058*/ 	.byte	0x04, 0x0a
        /*005a*/ 	.short	(.L_23 - .L_22)
	.align		4
.L_22:
        /*005c*/ 	.word	index@(.nv.constant0._Z13integrateCUDAP4Bodyfi)
        /*0060*/ 	.short	0x0380
        /*0062*/ 	.short	0x0010


	//----- nvinfo : EIATTR_SW_WAR
	.align		4
.L_23:
        /*0064*/ 	.byte	0x04, 0x36
        /*0066*/ 	.short	(.L_25 - .L_24)
.L_24:
        /*0068*/ 	.word	0x00000008
.L_25:


//--------------------- .nv.info._Z13bodyForceCUDAP4Bodyfi --------------------------
	.section	.nv.info._Z13bodyForceCUDAP4Bodyfi,"",@"SHT_CUDA_INFO"
	.sectionflags	@""
	.align	4


	//----- nvinfo : EIATTR_CUDA_API_VERSION
	.align		4
        /*0000*/ 	.byte	0x04, 0x37
        /*0002*/ 	.short	(.L_27 - .L_26)
.L_26:
        /*0004*/ 	.word	0x00000082


	//----- nvinfo : EIATTR_KPARAM_INFO
	.align		4
.L_27:
        /*0008*/ 	.byte	0x04, 0x17
        /*000a*/ 	.short	(.L_29 - .L_28)
.L_28:
        /*000c*/ 	.word	0x00000000
        /*0010*/ 	.short	0x0002
        /*0012*/ 	.short	0x000c
        /*0014*/ 	.byte	0x00, 0xf0, 0x11, 0x00


	//----- nvinfo : EIATTR_KPARAM_INFO
	.align		4
.L_29:
        /*0018*/ 	.byte	0x04, 0x17
        /*001a*/ 	.short	(.L_31 - .L_30)
.L_30:
        /*001c*/ 	.word	0x00000000
        /*0020*/ 	.short	0x0001
        /*0022*/ 	.short	0x0008
        /*0024*/ 	.byte	0x00, 0xf0, 0x11, 0x00


	//----- nvinfo : EIATTR_KPARAM_INFO
	.align		4
.L_31:
        /*0028*/ 	.byte	0x04, 0x17
        /*002a*/ 	.short	(.L_33 - .L_32)
.L_32:
        /*002c*/ 	.word	0x00000000
        /*0030*/ 	.short	0x0000
        /*0032*/ 	.short	0x0000
        /*0034*/ 	.byte	0x00, 0xf5, 0x21, 0x00


	//----- nvinfo : EIATTR_SPARSE_MMA_MASK
	.align		4
.L_33:
        /*0038*/ 	.byte	0x03, 0x50
        /*003a*/ 	.short	0x0000


	//----- nvinfo : EIATTR_MAXREG_COUNT
	.align		4
        /*003c*/ 	.byte	0x03, 0x1b
        /*003e*/ 	.short	0x00ff


	//----- nvinfo : EIATTR_MERCURY_ISA_VERSION
	.align		4
        /*0040*/ 	.byte	0x03, 0x5f
        /*0042*/ 	.short	0x0101


	//----- nvinfo : EIATTR_VRC_CTA_INIT_COUNT
	.align		4
        /*0044*/ 	.byte	0x02, 0x4a
	.zero		1
	.zero		1


	//----- nvinfo : EIATTR_EXIT_INSTR_OFFSETS
	.align		4
        /*0048*/ 	.byte	0x04, 0x1c
        /*004a*/ 	.short	(.L_35 - .L_34)


	//   ....[0]....
.L_34:
        /*004c*/ 	.word	0x00000070


	//   ....[1]....
        /*0050*/ 	.word	0x00000c30


	//----- nvinfo : EIATTR_CBANK_PARAM_SIZE
	.align		4
.L_35:
        /*0054*/ 	.byte	0x03, 0x19
        /*0056*/ 	.short	0x0010


	//----- nvinfo : EIATTR_PARAM_CBANK
	.align		4
        /*0058*/ 	.byte	0x04, 0x0a
        /*005a*/ 	.short	(.L_37 - .L_36)
	.align		4
.L_36:
        /*005c*/ 	.word	index@(.nv.constant0._Z13bodyForceCUDAP4Bodyfi)
        /*0060*/ 	.short	0x0380
        /*0062*/ 	.short	0x0010


	//----- nvinfo : EIATTR_SW_WAR
	.align		4
.L_37:
        /*0064*/ 	.byte	0x04, 0x36
        /*0066*/ 	.short	(.L_39 - .L_38)
.L_38:
        /*0068*/ 	.word	0x00000008
.L_39:


//--------------------- .nv.callgraph             --------------------------
	.section	.nv.callgraph,"",@"SHT_CUDA_CALLGRAPH"
	.align	4
	.sectionentsize	8
	.align		4
        /*0000*/ 	.word	0x00000000
	.align		4
        /*0004*/ 	.word	0xffffffff
	.align		4
        /*0008*/ 	.word	0x00000000
	.align		4
        /*000c*/ 	.word	0xfffffffe
	.align		4
        /*0010*/ 	.word	0x00000000
	.align		4
        /*0014*/ 	.word	0xfffffffd
	.align		4
        /*0018*/ 	.word	0x00000000
	.align		4
        /*001c*/ 	.word	0xfffffffc


//--------------------- .text._Z13integrateCUDAP4Bodyfi --------------------------
	.section	.text._Z13integrateCUDAP4Bodyfi,"ax",@progbits
	.align	128
        .global         _Z13integrateCUDAP4Bodyfi
        .type           _Z13integrateCUDAP4Bodyfi,@function
        .size           _Z13integrateCUDAP4Bodyfi,(.L_x_6 - _Z13integrateCUDAP4Bodyfi)
        .other          _Z13integrateCUDAP4Bodyfi,@"STO_CUDA_ENTRY STV_DEFAULT"
_Z13integrateCUDAP4Bodyfi:
.text._Z13integrateCUDAP4Bodyfi:
[----:B------:R-:W-:Y:S01]  /*0000*/  LDC R1, c[0x0][0x37c] ;  /* 0x0000df00ff017b82 */ /* 0x000fe20000000800 */
[----:B------:R-:W0:Y:S07]  /*0010*/  S2R R0, SR_TID.X ;  /* 0x0000000000007919 */ /* 0x000e2e0000002100 */
[----:B------:R-:W0:Y:S01]  /*0020*/  S2UR UR4, SR_CTAID.X ;  /* 0x00000000000479c3 */ /* 0x000e220000002500 */
[----:B------:R-:W1:Y:S07]  /*0030*/  LDCU UR5, c[0x0][0x38c] ;  /* 0x00007180ff0577ac */ /* 0x000e6e0008000800 */
[----:B------:R-:W0:Y:S02]  /*0040*/  LDC R5, c[0x0][0x360] ;  /* 0x0000d800ff057b82 */ /* 0x000e240000000800 */
[----:B0-----:R-:W-:-:S05]  /*0050*/  IMAD R5, R5, UR4, R0 ;  /* 0x0000000405057c24 */ /* 0x001fca000f8e0200 */
[----:B-1----:R-:W-:-:S13]  /*0060*/  ISETP.GE.AND P0, PT, R5, UR5, PT ;  /* 0x0000000505007c0c */ /* 0x002fda000bf06270 */
[----:B------:R-:W-:Y:S05]  /*0070*/  @P0 EXIT ;  /* 0x000000000000094d */ /* 0x000fea0003800000 */
[----:B------:R-:W0:Y:S01]  /*0080*/  LDC.64 R2, c[0x0][0x380] ;  /* 0x0000e000ff027b82 */ /* 0x000e220000000a00 */
[----:B------:R-:W1:Y:S01]  /*0090*/  LDCU.64 UR4, c[0x0][0x358] ;  /* 0x00006b00ff0477ac */ /* 0x000e620008000a00 */
[----:B------:R-:W2:Y:S01]  /*00a0*/  LDCU UR6, c[0x0][0x388] ;  /* 0x00007100ff0677ac */ /* 0x000ea20008000800 */
[----:B0-----:R-:W-:-:S05]  /*00b0*/  IMAD.WIDE R2, R5, 0x18, R2 ;  /* 0x0000001805027825 */ /* 0x001fca00078e0202 */
[----:B-1----:R-:W2:Y:S04]  /*00c0*/  LDG.E R0, desc[UR4][R2.64+0xc] ;  /* 0x00000c0402007981 */ /* 0x002ea8000c1e1900 */
[----:B------:R-:W2:Y:S04]  /*00d0*/  LDG.E R5, desc[UR4][R2.64] ;  /* 0x0000000402057981 */ /* 0x000ea8000c1e1900 */
[----:B------:R-:W3:Y:S04]  /*00e0*/  LDG.E R4, desc[UR4][R2.64+0x10] ;  /* 0x0000100402047981 */ /* 0x000ee8000c1e1900 */
[----:B------:R-:W3:Y:S04]  /*00f0*/  LDG.E R7, desc[UR4][R2.64+0x4] ;  /* 0x0000040402077981 */ /* 0x000ee8000c1e1900 */
[----:B------:R-:W4:Y:S04]  /*0100*/  LDG.E R6, desc[UR4][R2.64+0x14] ;  /* 0x0000140402067981 */ /* 0x000f28000c1e1900 */
[----:B------:R-:W4:Y:S01]  /*0110*/  LDG.E R9, desc[UR4][R2.64+0x8] ;  /* 0x0000080402097981 */ /* 0x000f22000c1e1900 */
[----:B--2---:R-:W-:-:S05]  /*0120*/  FFMA R5, R0, UR6, R5 ;  /* 0x0000000600057c23 */ /* 0x004fca0008000005 */
[----:B------:R-:W-:Y:S01]  /*0130*/  STG.E desc[UR4][R2.64], R5 ;  /* 0x0000000502007986 */ /* 0x000fe2000c101904 */
[----:B---3--:R-:W-:-:S05]  /*0140*/  FFMA R7, R4, UR6, R7 ;  /* 0x0000000604077c23 */ /* 0x008fca0008000007 */
[----:B------:R-:W-:Y:S01]  /*0150*/  STG.E desc[UR4][R2.64+0x4], R7 ;  /* 0x0000040702007986 */ /* 0x000fe2000c101904 */
[----:B----4-:R-:W-:-:S05]  /*0160*/  FFMA R9, R6, UR6, R9 ;  /* 0x0000000606097c23 */ /* 0x010fca0008000009 */
[----:B------:R-:W-:Y:S01]  /*0170*/  STG.E desc[UR4][R2.64+0x8], R9 ;  /* 0x0000080902007986 */ /* 0x000fe2000c101904 */
[----:B------:R-:W-:Y:S05]  /*0180*/  EXIT ;  /* 0x000000000000794d */ /* 0x000fea0003800000 */
.L_x_0:
[----:B------:R-:W-:-:S00]  /*0190*/  BRA `(.L_x_0) ;  /* 0xfffffffc00fc7947 */ /* 0x000fc0000383ffff */
[----:B------:R-:W-:-:S00]  /*01a0*/  NOP ;  /* 0x0000000000007918 */ /* 0x000fc00000000000 */
        /* <DEDUP_REMOVED lines=13> */
.L_x_6:


//--------------------- .text._Z13bodyForceCUDAP4Bodyfi --------------------------
	.section	.text._Z13bodyForceCUDAP4Bodyfi,"ax",@progbits
	.align	128
        .global         _Z13bodyForceCUDAP4Bodyfi
        .type           _Z13bodyForceCUDAP4Bodyfi,@function
        .size           _Z13bodyForceCUDAP4Bodyfi,(.L_x_7 - _Z13bodyForceCUDAP4Bodyfi)
        .other          _Z13bodyForceCUDAP4Bodyfi,@"STO_CUDA_ENTRY STV_DEFAULT"
_Z13bodyForceCUDAP4Bodyfi:
.text._Z13bodyForceCUDAP4Bodyfi:
        /* <DEDUP_REMOVED lines=8> */
[----:B------:R-:W-:Y:S01]  /*0080*/  UISETP.GE.AND UP0, UPT, UR9, 0x1, UPT ;  /* 0x000000010900788c */ /* 0x000fe2000bf06270 */
[----:B------:R-:W-:Y:S01]  /*0090*/  HFMA2 R15, -RZ, RZ, 0, 0 ;  /* 0x00000000ff0f7431 */ /* 0x000fe200000001ff */
[----:B------:R-:W-:Y:S01]  /*00a0*/  MOV R19, RZ ;  /* 0x000000ff00137202 */ /* 0x000fe20000000f00 */
[----:B------:R-:W-:Y:S01]  /*00b0*/  HFMA2 R0, -RZ, RZ, 0, 0 ;  /* 0x00000000ff007431 */ /* 0x000fe200000001ff */
[----:B------:R-:W0:Y:S05]  /*00c0*/  LDCU.64 UR10, c[0x0][0x358] ;  /* 0x00006b00ff0a77ac */ /* 0x000e2a0008000a00 */
[----:B------:R-:W-:Y:S05]  /*00d0*/  BRA.U !UP0, `(.L_x_1) ;  /* 0x0000000908a47547 */ /* 0x000fea000b800000 */
[----:B------:R-:W1:Y:S02]  /*00e0*/  LDC.64 R4, c[0x0][0x380] ;  /* 0x0000e000ff047b82 */ /* 0x000e640000000a00 */
[----:B-1----:R-:W-:-:S05]  /*00f0*/  IMAD.WIDE R2, R7, 0x18, R4 ;  /* 0x0000001807027825 */ /* 0x002fca00078e0204 */
[----:B0-----:R0:W5:Y:S04]  /*0100*/  LDG.E R6, desc[UR10][R2.64] ;  /* 0x0000000a02067981 */ /* 0x001168000c1e1900 */
[----:B------:R0:W5:Y:S04]  /*0110*/  LDG.E R8, desc[UR10][R2.64+0x4] ;  /* 0x0000040a02087981 */ /* 0x000168000c1e1900 */
[----:B------:R0:W5:Y:S01]  /*0120*/  LDG.E R9, desc[UR10][R2.64+0x8] ;  /* 0x0000080a02097981 */ /* 0x000162000c1e1900 */
[----:B------:R-:W-:Y:S01]  /*0130*/  UISETP.GE.U32.AND UP1, UPT, UR9, 0x4, UPT ;  /* 0x000000040900788c */ /* 0x000fe2000bf26070 */
[----:B------:R-:W-:Y:S01]  /*0140*/  MOV R0, RZ ;  /* 0x000000ff00007202 */ /* 0x000fe20000000f00 */
[----:B------:R-:W-:Y:S01]  /*0150*/  ULOP3.LUT UR6, UR9, 0x3, URZ, 0xc0, !UPT ;  /* 0x0000000309067892 */ /* 0x000fe2000f8ec0ff */
[----:B------:R-:W-:-:S02]  /*0160*/  MOV R11, RZ ;  /* 0x000000ff000b7202 */ /* 0x000fc40000000f00 */
[----:B------:R-:W-:Y:S01]  /*0170*/  MOV R19, RZ ;  /* 0x000000ff00137202 */ /* 0x000fe20000000f00 */
[----:B------:R-:W-:Y:S01]  /*0180*/  UISETP.NE.AND UP0, UPT, UR6, URZ, UPT ;  /* 0x000000ff0600728c */ /* 0x000fe2000bf05270 */
[----:B------:R-:W-:Y:S02]  /*0190*/  MOV R15, RZ ;  /* 0x000000ff000f7202 */ /* 0x000fe40000000f00 */
[----:B0-----:R-:W-:Y:S08]  /*01a0*/  BRA.U !UP1, `(.L_x_2) ;  /* 0x0000000509687547 */ /* 0x001ff0000b800000 */
[----:B------:R-:W0:Y:S01]  /*01b0*/  LDCU.64 UR4, c[0x0][0x380] ;  /* 0x00007000ff0477ac */ /* 0x000e220008000a00 */
[----:B------:R-:W-:Y:S01]  /*01c0*/  MOV R0, RZ ;  /* 0x000000ff00007202 */ /* 0x000fe20000000f00 */
[----:B------:R-:W-:-:S04]  /*01d0*/  ULOP3.LUT UR7, UR9, 0x7ffffffc, URZ, 0xc0, !UPT ;  /* 0x7ffffffc09077892 */ /* 0x000fc8000f8ec0ff */
[----:B------:R-:W-:Y:S02]  /*01e0*/  UIADD3 UR8, UPT, UPT, -UR7, URZ, URZ ;  /* 0x000000ff07087290 */ /* 0x000fe4000fffe1ff */
[----:B------:R-:W-:Y:S01]  /*01f0*/  MOV R11, UR7 ;  /* 0x00000007000b7c02 */ /* 0x000fe20008000f00 */
[----:B0-----:R-:W-:-:S04]  /*0200*/  UIADD3 UR4, UP1, UPT, UR4, 0x30, URZ ;  /* 0x0000003004047890 */ /* 0x001fc8000ff3e0ff */
[----:B------:R-:W-:Y:S02]  /*0210*/  UIADD3.X UR5, UPT, UPT, URZ, UR5, URZ, UP1, !UPT ;  /* 0x00000005ff057290 */ /* 0x000fe40008ffe4ff */
[----:B------:R-:W-:-:S04]  /*0220*/  MOV R2, UR4 ;  /* 0x0000000400027c02 */ /* 0x000fc80008000f00 */
[----:B------:R-:W-:-:S07]  /*0230*/  MOV R3, UR5 ;  /* 0x0000000500037c02 */ /* 0x000fce0008000f00 */
.L_x_3:
[----:B------:R-:W2:Y:S04]  /*0240*/  LDG.E R16, desc[UR10][R2.64+-0x2c] ;  /* 0xffffd40a02107981 */ /* 0x000ea8000c1e1900 */
[----:B------:R-:W3:Y:S04]  /*0250*/  LDG.E R13, desc[UR10][R2.64+-0x30] ;  /* 0xffffd00a020d7981 */ /* 0x000ee8000c1e1900 */
[----:B------:R-:W4:Y:S04]  /*0260*/  LDG.E R10, desc[UR10][R2.64+-0x28] ;  /* 0xffffd80a020a7981 */ /* 0x000f28000c1e1900 */
        /* <DEDUP_REMOVED lines=8> */
[----:B------:R-:W4:Y:S01]  /*02f0*/  LDG.E R12, desc[UR10][R2.64+0x20] ;  /* 0x0000200a020c7981 */ /* 0x000f22000c1e1900 */
[----:B------:R-:W-:-:S04]  /*0300*/  UIADD3 UR8, UPT, UPT, UR8, 0x4, URZ ;  /* 0x0000000408087890 */ /* 0x000fc8000fffe0ff */
[----:B------:R-:W-:Y:S01]  /*0310*/  UISETP.NE.AND UP1, UPT, UR8, URZ, UPT ;  /* 0x000000ff0800728c */ /* 0x000fe2000bf25270 */
[----:B--2--5:R-:W-:Y:S01]  /*0320*/  FADD R16, -R8, R16 ;  /* 0x0000001008107221 */ /* 0x024fe20000000100 */
[----:B---3--:R-:W-:-:S03]  /*0330*/  FADD R14, -R6, R13 ;  /* 0x0000000d060e7221 */ /* 0x008fc60000000100 */
[----:B------:R-:W-:Y:S01]  /*0340*/  FMUL R22, R16, R16 ;  /* 0x0000001010167220 */ /* 0x000fe20000400000 */
[----:B----4-:R-:W-:-:S03]  /*0350*/  FADD R13, -R9, R10 ;  /* 0x0000000a090d7221 */ /* 0x010fc60000000100 */
[----:B------:R-:W-:-:S04]  /*0360*/  FFMA R22, R14, R14, R22 ;  /* 0x0000000e0e167223 */ /* 0x000fc80000000016 */
[----:B------:R-:W-:-:S04]  /*0370*/  FFMA R22, R13, R13, R22 ;  /* 0x0000000d0d167223 */ /* 0x000fc80000000016 */
[----:B------:R-:W-:-:S05]  /*0380*/  FADD R24, R22, 9.9999997171806853657e-10 ;  /* 0x3089705f16187421 */ /* 0x000fca0000000000 */
[----:B------:R-:W-:Y:S01]  /*0390*/  FSETP.GEU.AND P0, PT, |R24|, 1.175494350822287508e-38, PT ;  /* 0x008000001800780b */ /* 0x000fe20003f0e200 */
[C---:B------:R-:W-:Y:S01]  /*03a0*/  FADD R20, -R9.reuse, R20 ;  /* 0x0000001409147221 */ /* 0x040fe20000000100 */
[----:B------:R-:W-:Y:S01]  /*03b0*/  FADD R23, -R6, R23 ;  /* 0x0000001706177221 */ /* 0x000fe20000000100 */
[----:B------:R-:W-:-:S10]  /*03c0*/  FADD R18, -R9, R18 ;  /* 0x0000001209127221 */ /* 0x000fd40000000100 */
[----:B------:R-:W-:Y:S01]  /*03d0*/  @!P0 FMUL R24, R24, 16777216 ;  /* 0x4b80000018188820 */ /* 0x000fe20000400000 */
[----:B------:R-:W-:-:S03]  /*03e0*/  FADD R21, -R8, R21 ;  /* 0x0000001508157221 */ /* 0x000fc60000000100 */
[----:B------:R-:W0:Y:S01]  /*03f0*/  MUFU.RSQ R10, R24 ;  /* 0x00000018000a7308 */ /* 0x000e220000001400 */
[----:B------:R-:W-:Y:S01]  /*0400*/  FADD R17, -R6, R17 ;  /* 0x0000001106117221 */ /* 0x000fe20000000100 */
[----:B------:R-:W-:Y:S01]  /*0410*/  FADD R12, -R9, R12 ;  /* 0x0000000c090c7221 */ /* 0x000fe20000000100 */
[----:B0-----:R-:W-:-:S04]  /*0420*/  @!P0 FMUL R10, R10, 4096 ;  /* 0x458000000a0a8820 */ /* 0x001fc80000400000 */
[----:B------:R-:W-:-:S04]  /*0430*/  FMUL R22, R10, R10 ;  /* 0x0000000a0a167220 */ /* 0x000fc80000400000 */
[----:B------:R-:W-:Y:S01]  /*0440*/  FMUL R10, R10, R22 ;  /* 0x000000160a0a7220 */ /* 0x000fe20000400000 */
[----:B------:R-:W-:-:S03]  /*0450*/  FADD R22, -R8, R25 ;  /* 0x0000001908167221 */ /* 0x000fc60000000100 */
[-C--:B------:R-:W-:Y:S01]  /*0460*/  FFMA R14, R14, R10.reuse, R15 ;  /* 0x0000000a0e0e7223 */ /* 0x080fe2000000000f */
[----:B------:R-:W-:Y:S01]  /*0470*/  FADD R15, -R8, R29 ;  /* 0x0000001d080f7221 */ /* 0x000fe20000000100 */
[----:B------:R-:W-:Y:S01]  /*0480*/  FFMA R16, R16, R10, R19 ;  /* 0x0000000a10107223 */ /* 0x000fe20000000013 */
[----:B------:R-:W-:Y:S01]  /*0490*/  FADD R19, -R6, R27 ;  /* 0x0000001b06137221 */ /* 0x000fe20000000100 */
[----:B------:R-:W-:Y:S01]  /*04a0*/  FMUL R24, R22, R22 ;  /* 0x0000001616187220 */ /* 0x000fe20000400000 */
[----:B------:R-:W-:Y:S01]  /*04b0*/  FMUL R26, R15, R15 ;  /* 0x0000000f0f1a7220 */ /* 0x000fe20000400000 */
[----:B------:R-:W-:Y:S02]  /*04c0*/  FFMA R13, R13, R10, R0 ;  /* 0x0000000a0d0d7223 */ /* 0x000fe40000000000 */
[----:B------:R-:W-:Y:S01]  /*04d0*/  FFMA R27, R23, R23, R24 ;  /* 0x00000017171b7223 */ /* 0x000fe20000000018 */
[----:B------:R-:W-:Y:S01]  /*04e0*/  FFMA R25, R19, R19, R26 ;  /* 0x0000001313197223 */ /* 0x000fe2000000001a */
[----:B------:R-:W-:-:S02]  /*04f0*/  FMUL R24, R21, R21 ;  /* 0x0000001515187220 */ /* 0x000fc40000400000 */
[----:B------:R-:W-:Y:S01]  /*0500*/  FFMA R27, R18, R18, R27 ;  /* 0x00000012121b7223 */ /* 0x000fe2000000001b */
[----:B------:R-:W-:Y:S01]  /*0510*/  FFMA R25, R20, R20, R25 ;  /* 0x0000001414197223 */ /* 0x000fe20000000019 */
[----:B------:R-:W-:Y:S02]  /*0520*/  FFMA R29, R17, R17, R24 ;  /* 0x00000011111d7223 */ /* 0x000fe40000000018 */
[----:B------:R-:W-:Y:S01]  /*0530*/  FADD R28, R27, 9.9999997171806853657e-10 ;  /* 0x3089705f1b1c7421 */ /* 0x000fe20000000000 */
[----:B------:R-:W-:Y:S01]  /*0540*/  FADD R25, R25, 9.9999997171806853657e-10 ;  /* 0x3089705f19197421 */ /* 0x000fe20000000000 */
[----:B------:R-:W-:-:S03]  /*0550*/  FFMA R29, R12, R12, R29 ;  /* 0x0000000c0c1d7223 */ /* 0x000fc6000000001d */
[----:B------:R-:W-:Y:S01]  /*0560*/  FSETP.GEU.AND P1, PT, |R28|, 1.175494350822287508e-38, PT ;  /* 0x008000001c00780b */ /* 0x000fe20003f2e200 */
[----:B------:R-:W-:Y:S01]  /*0570*/  FADD R29, R29, 9.9999997171806853657e-10 ;  /* 0x3089705f1d1d7421 */ /* 0x000fe20000000000 */
[----:B------:R-:W-:-:S04]  /*0580*/  FSETP.GEU.AND P0, PT, |R25|, 1.175494350822287508e-38, PT ;  /* 0x008000001900780b */ /* 0x000fc80003f0e200 */
[----:B------:R-:W-:-:S07]  /*0590*/  FSETP.GEU.AND P2, PT, |R29|, 1.175494350822287508e-38, PT ;  /* 0x008000001d00780b */ /* 0x000fce0003f4e200 */
[----:B------:R-:W-:Y:S02]  /*05a0*/  @!P1 FMUL R28, R28, 16777216 ;  /* 0x4b8000001c1c9820 */ /* 0x000fe40000400000 */
[----:B------:R-:W-:Y:S02]  /*05b0*/  @!P0 FMUL R25, R25, 16777216 ;  /* 0x4b80000019198820 */ /* 0x000fe40000400000 */
[----:B------:R-:W0:Y:S02]  /*05c0*/  MUFU.RSQ R24, R28 ;  /* 0x0000001c00187308 */ /* 0x000e240000001400 */
[----:B------:R-:W-:-:S06]  /*05d0*/  @!P2 FMUL R29, R29, 16777216 ;  /* 0x4b8000001d1da820 */ /* 0x000fcc0000400000 */
[----:B------:R-:W1:Y:S08]  /*05e0*/  MUFU.RSQ R26, R25 ;  /* 0x00000019001a7308 */ /* 0x000e700000001400 */
[----:B------:R2:W3:Y:S01]  /*05f0*/  MUFU.RSQ R0, R29 ;  /* 0x0000001d00007308 */ /* 0x0004e20000001400 */
[----:B0-----:R-:W-:Y:S01]  /*0600*/  @!P1 FMUL R24, R24, 4096 ;  /* 0x4580000018189820 */ /* 0x001fe20000400000 */
[----:B-1----:R-:W-:-:S03]  /*0610*/  @!P0 FMUL R26, R26, 4096 ;  /* 0x458000001a1a8820 */ /* 0x002fc60000400000 */
[----:B--2---:R-:W-:Y:S01]  /*0620*/  FMUL R29, R24, R24 ;  /* 0x00000018181d7220 */ /* 0x004fe20000400000 */
[----:B------:R-:W-:Y:S01]  /*0630*/  IADD3 R2, P0, PT, R2, 0x60, RZ ;  /* 0x0000006002027810 */ /* 0x000fe20007f1e0ff */
[----:B------:R-:W-:-:S03]  /*0640*/  FMUL R27, R26, R26 ;  /* 0x0000001a1a1b7220 */ /* 0x000fc60000400000 */
[----:B------:R-:W-:Y:S01]  /*0650*/  IADD3.X R3, PT, PT, RZ, R3, RZ, P0, !PT ;  /* 0x00000003ff037210 */ /* 0x000fe200007fe4ff */
[----:B------:R-:W-:Y:S01]  /*0660*/  FMUL R27, R26, R27 ;  /* 0x0000001b1a1b7220 */ /* 0x000fe20000400000 */
[----:B---3--:R-:W-:-:S03]  /*0670*/  @!P2 FMUL R0, R0, 4096 ;  /* 0x458000000000a820 */ /* 0x008fc60000400000 */
[----:B------:R-:W-:Y:S01]  /*0680*/  FFMA R14, R19, R27, R14 ;  /* 0x0000001b130e7223 */ /* 0x000fe2000000000e */
[----:B------:R-:W-:Y:S01]  /*0690*/  FMUL R19, R24, R29 ;  /* 0x0000001d18137220 */ /* 0x000fe20000400000 */
[-C--:B------:R-:W-:Y:S01]  /*06a0*/  FFMA R15, R15, R27.reuse, R16 ;  /* 0x0000001b0f0f7223 */ /* 0x080fe20000000010 */
[----:B------:R-:W-:Y:S02]  /*06b0*/  FFMA R13, R20, R27, R13 ;  /* 0x0000001b140d7223 */ /* 0x000fe4000000000d */
[-C--:B------:R-:W-:Y:S01]  /*06c0*/  FFMA R14, R23, R19.reuse, R14 ;  /* 0x00000013170e7223 */ /* 0x080fe2000000000e */
[----:B------:R-:W-:Y:S01]  /*06d0*/  FMUL R23, R0, R0 ;  /* 0x0000000000177220 */ /* 0x000fe20000400000 */
[-C--:B------:R-:W-:Y:S01]  /*06e0*/  FFMA R22, R22, R19.reuse, R15 ;  /* 0x0000001316167223 */ /* 0x080fe2000000000f */
[----:B------:R-:W-:Y:S02]  /*06f0*/  FFMA R13, R18, R19, R13 ;  /* 0x00000013120d7223 */ /* 0x000fe4000000000d */
[----:B------:R-:W-:-:S04]  /*0700*/  FMUL R0, R0, R23 ;  /* 0x0000001700007220 */ /* 0x000fc80000400000 */
[-C--:B------:R-:W-:Y:S01]  /*0710*/  FFMA R15, R17, R0.reuse, R14 ;  /* 0x00000000110f7223 */ /* 0x080fe2000000000e */
[-C--:B------:R-:W-:Y:S01]  /*0720*/  FFMA R19, R21, R0.reuse, R22 ;  /* 0x0000000015137223 */ /* 0x080fe20000000016 */
[----:B------:R-:W-:Y:S01]  /*0730*/  FFMA R0, R12, R0, R13 ;  /* 0x000000000c007223 */ /* 0x000fe2000000000d */
[----:B------:R-:W-:Y:S06]  /*0740*/  BRA.U UP1, `(.L_x_3) ;  /* 0xfffffff901bc7547 */ /* 0x000fec000b83ffff */
.L_x_2:
[----:B------:R-:W-:Y:S05]  /*0750*/  BRA.U !UP0, `(.L_x_1) ;  /* 0x0000000508047547 */ /* 0x000fea000b800000 */
[----:B------:R-:W-:Y:S02]  /*0760*/  UISETP.NE.AND UP0, UPT, UR6, 0x1, UPT ;  /* 0x000000010600788c */ /* 0x000fe4000bf05270 */
[----:B------:R-:W-:-:S04]  /*0770*/  ULOP3.LUT UR4, UR9, 0x1, URZ, 0xc0, !UPT ;  /* 0x0000000109047892 */ /* 0x000fc8000f8ec0ff */
[----:B------:R-:W-:-:S03]  /*0780*/  UISETP.NE.U32.AND UP1, UPT, UR4, 0x1, UPT ;  /* 0x000000010400788c */ /* 0x000fc6000bf25070 */
[----:B------:R-:W-:Y:S08]  /*0790*/  BRA.U !UP0, `(.L_x_4) ;  /* 0x0000000108a07547 */ /* 0x000ff0000b800000 */
[----:B------:R-:W-:-:S05]  /*07a0*/  IMAD.WIDE.U32 R2, R11, 0x18, R4 ;  /* 0x000000180b027825 */ /* 0x000fca00078e0004 */
[----:B------:R-:W2:Y:S04]  /*07b0*/  LDG.E R17, desc[UR10][R2.64+0x4] ;  /* 0x0000040a02117981 */ /* 0x000ea8000c1e1900 */
[----:B------:R-:W3:Y:S04]  /*07c0*/  LDG.E R21, desc[UR10][R2.64+0x1c] ;  /* 0x00001c0a02157981 */ /* 0x000ee8000c1e1900 */
[----:B------:R-:W4:Y:S04]  /*07d0*/  LDG.E R13, desc[UR10][R2.64] ;  /* 0x0000000a020d7981 */ /* 0x000f28000c1e1900 */
[----:B------:R-:W4:Y:S04]  /*07e0*/  LDG.E R16, desc[UR10][R2.64+0x8] ;  /* 0x0000080a02107981 */ /* 0x000f28000c1e1900 */
[----:B------:R-:W4:Y:S04]  /*07f0*/  LDG.E R23, desc[UR10][R2.64+0x18] ;  /* 0x0000180a02177981 */ /* 0x000f28000c1e1900 */
[----:B------:R-:W4:Y:S01]  /*0800*/  LDG.E R20, desc[UR10][R2.64+0x20] ;  /* 0x0000200a02147981 */ /* 0x000f22000c1e1900 */
[----:B------:R-:W-:Y:S01]  /*0810*/  IADD3 R11, PT, PT, R11, 0x2, RZ ;  /* 0x000000020b0b7810 */ /* 0x000fe20007ffe0ff */
[C---:B--2--5:R-:W-:Y:S01]  /*0820*/  FADD R12, -R8.reuse, R17 ;  /* 0x00000011080c7221 */ /* 0x064fe20000000100 */
[----:B---3--:R-:W-:-:S03]  /*0830*/  FADD R10, -R8, R21 ;  /* 0x00000015080a7221 */ /* 0x008fc60000000100 */
[----:B------:R-:W-:Y:S01]  /*0840*/  FMUL R21, R12, R12 ;  /* 0x0000000c0c157220 */ /* 0x000fe20000400000 */
[----:B----4-:R-:W-:Y:S01]  /*0850*/  FADD R14, -R6, R13 ;  /* 0x0000000d060e7221 */ /* 0x010fe20000000100 */
[----:B------:R-:W-:Y:S01]  /*0860*/  FMUL R22, R10, R10 ;  /* 0x0000000a0a167220 */ /* 0x000fe20000400000 */
[----:B------:R-:W-:Y:S02]  /*0870*/  FADD R17, -R9, R16 ;  /* 0x0000001009117221 */ /* 0x000fe40000000100 */
[----:B------:R-:W-:Y:S01]  /*0880*/  FFMA R18, R14, R14, R21 ;  /* 0x0000000e0e127223 */ /* 0x000fe20000000015 */
[----:B------:R-:W-:-:S03]  /*0890*/  FADD R13, -R6, R23 ;  /* 0x00000017060d7221 */ /* 0x000fc60000000100 */
[----:B------:R-:W-:Y:S01]  /*08a0*/  FFMA R18, R17, R17, R18 ;  /* 0x0000001111127223 */ /* 0x000fe20000000012 */
[----:B------:R-:W-:Y:S01]  /*08b0*/  FADD R16, -R9, R20 ;  /* 0x0000001409107221 */ /* 0x000fe20000000100 */
[----:B------:R-:W-:Y:S02]  /*08c0*/  FFMA R21, R13, R13, R22 ;  /* 0x0000000d0d157223 */ /* 0x000fe40000000016 */
[----:B------:R-:W-:Y:S02]  /*08d0*/  FADD R18, R18, 9.9999997171806853657e-10 ;  /* 0x3089705f12127421 */ /* 0x000fe40000000000 */
[----:B------:R-:W-:-:S03]  /*08e0*/  FFMA R21, R16, R16, R21 ;  /* 0x0000001010157223 */ /* 0x000fc60000000015 */
[----:B------:R-:W-:Y:S01]  /*08f0*/  FSETP.GEU.AND P0, PT, |R18|, 1.175494350822287508e-38, PT ;  /* 0x008000001200780b */ /* 0x000fe20003f0e200 */
[----:B------:R-:W-:-:S05]  /*0900*/  FADD R21, R21, 9.9999997171806853657e-10 ;  /* 0x3089705f15157421 */ /* 0x000fca0000000000 */
[----:B------:R-:W-:-:S07]  /*0910*/  FSETP.GEU.AND P1, PT, |R21|, 1.175494350822287508e-38, PT ;  /* 0x008000001500780b */ /* 0x000fce0003f2e200 */
[----:B------:R-:W-:-:S04]  /*0920*/  @!P0 FMUL R18, R18, 16777216 ;  /* 0x4b80000012128820 */ /* 0x000fc80000400000 */
[----:B------:R-:W0:Y:S02]  /*0930*/  MUFU.RSQ R2, R18 ;  /* 0x0000001200027308 */ /* 0x000e240000001400 */
[----:B------:R-:W-:-:S06]  /*0940*/  @!P1 FMUL R21, R21, 16777216 ;  /* 0x4b80000015159820 */ /* 0x000fcc0000400000 */
[----:B------:R-:W1:Y:S01]  /*0950*/  MUFU.RSQ R20, R21 ;  /* 0x0000001500147308 */ /* 0x000e620000001400 */
[----:B0-----:R-:W-:-:S04]  /*0960*/  @!P0 FMUL R2, R2, 4096 ;  /* 0x4580000002028820 */ /* 0x001fc80000400000 */
[----:B------:R-:W-:Y:S01]  /*0970*/  FMUL R3, R2, R2 ;  /* 0x0000000202037220 */ /* 0x000fe20000400000 */
[----:B-1----:R-:W-:-:S03]  /*0980*/  @!P1 FMUL R20, R20, 4096 ;  /* 0x4580000014149820 */ /* 0x002fc60000400000 */
[----:B------:R-:W-:Y:S01]  /*0990*/  FMUL R3, R2, R3 ;  /* 0x0000000302037220 */ /* 0x000fe20000400000 */
[----:B------:R-:W-:-:S03]  /*09a0*/  FMUL R23, R20, R20 ;  /* 0x0000001414177220 */ /* 0x000fc60000400000 */
[-C--:B------:R-:W-:Y:S01]  /*09b0*/  FFMA R14, R14, R3.reuse, R15 ;  /* 0x000000030e0e7223 */ /* 0x080fe2000000000f */
[-C--:B------:R-:W-:Y:S01]  /*09c0*/  FFMA R19, R12, R3.reuse, R19 ;  /* 0x000000030c137223 */ /* 0x080fe20000000013 */
[----:B------:R-:W-:Y:S01]  /*09d0*/  FFMA R3, R17, R3, R0 ;  /* 0x0000000311037223 */ /* 0x000fe20000000000 */
[----:B------:R-:W-:-:S04]  /*09e0*/  FMUL R23, R20, R23 ;  /* 0x0000001714177220 */ /* 0x000fc80000400000 */
[-C--:B------:R-:W-:Y:S01]  /*09f0*/  FFMA R15, R13, R23.reuse, R14 ;  /* 0x000000170d0f7223 */ /* 0x080fe2000000000e */
[-C--:B------:R-:W-:Y:S01]  /*0a00*/  FFMA R19, R10, R23.reuse, R19 ;  /* 0x000000170a137223 */ /* 0x080fe20000000013 */
[----:B------:R-:W-:-:S07]  /*0a10*/  FFMA R0, R16, R23, R3 ;  /* 0x0000001710007223 */ /* 0x000fce0000000003 */
.L_x_4:
[----:B------:R-:W-:Y:S05]  /*0a20*/  BRA.U UP1, `(.L_x_1) ;  /* 0x0000000101507547 */ /* 0x000fea000b800000 */
[----:B------:R-:W-:-:S05]  /*0a30*/  IMAD.WIDE.U32 R4, R11, 0x18, R4 ;  /* 0x000000180b047825 */ /* 0x000fca00078e0004 */
[----:B------:R-:W2:Y:S04]  /*0a40*/  LDG.E R11, desc[UR10][R4.64+0x4] ;  /* 0x0000040a040b7981 */ /* 0x000ea8000c1e1900 */
[----:B------:R-:W3:Y:S04]  /*0a50*/  LDG.E R3, desc[UR10][R4.64] ;  /* 0x0000000a04037981 */ /* 0x000ee8000c1e1900 */
[----:B------:R-:W4:Y:S01]  /*0a60*/  LDG.E R2, desc[UR10][R4.64+0x8] ;  /* 0x0000080a04027981 */ /* 0x000f22000c1e1900 */
[----:B--2--5:R-:W-:Y:S01]  /*0a70*/  FADD R8, -R8, R11 ;  /* 0x0000000b08087221 */ /* 0x024fe20000000100 */
[----:B---3--:R-:W-:-:S03]  /*0a80*/  FADD R6, -R6, R3 ;  /* 0x0000000306067221 */ /* 0x008fc60000000100 */
[----:B------:R-:W-:Y:S01]  /*0a90*/  FMUL R3, R8, R8 ;  /* 0x0000000808037220 */ /* 0x000fe20000400000 */
[----:B----4-:R-:W-:-:S03]  /*0aa0*/  FADD R9, -R9, R2 ;  /* 0x0000000209097221 */ /* 0x010fc60000000100 */
[----:B------:R-:W-:-:S04]  /*0ab0*/  FFMA R2, R6, R6, R3 ;  /* 0x0000000606027223 */ /* 0x000fc80000000003 */
[----:B------:R-:W-:-:S04]  /*0ac0*/  FFMA R2, R9, R9, R2 ;  /* 0x0000000909027223 */ /* 0x000fc80000000002 */
[----:B------:R-:W-:-:S05]  /*0ad0*/  FADD R2, R2, 9.9999997171806853657e-10 ;  /* 0x3089705f02027421 */ /* 0x000fca0000000000 */
[----:B------:R-:W-:-:S13]  /*0ae0*/  FSETP.GEU.AND P0, PT, |R2|, 1.175494350822287508e-38, PT ;  /* 0x008000000200780b */ /* 0x000fda0003f0e200 */
[----:B------:R-:W-:-:S04]  /*0af0*/  @!P0 FMUL R2, R2, 16777216 ;  /* 0x4b80000002028820 */ /* 0x000fc80000400000 */
[----:B------:R-:W0:Y:S02]  /*0b00*/  MUFU.RSQ R3, R2 ;  /* 0x0000000200037308 */ /* 0x000e240000001400 */
[----:B0-----:R-:W-:-:S04]  /*0b10*/  @!P0 FMUL R3, R3, 4096 ;  /* 0x4580000003038820 */ /* 0x001fc80000400000 */
[----:B------:R-:W-:-:S04]  /*0b20*/  FMUL R4, R3, R3 ;  /* 0x0000000303047220 */ /* 0x000fc80000400000 */
[----:B------:R-:W-:-:S04]  /*0b30*/  FMUL R4, R3, R4 ;  /* 0x0000000403047220 */ /* 0x000fc80000400000 */
[-C--:B------:R-:W-:Y:S01]  /*0b40*/  FFMA R15, R6, R4.reuse, R15 ;  /* 0x00000004060f7223 */ /* 0x080fe2000000000f */
[-C--:B------:R-:W-:Y:S01]  /*0b50*/  FFMA R19, R8, R4.reuse, R19 ;  /* 0x0000000408137223 */ /* 0x080fe20000000013 */
[----:B------:R-:W-:-:S07]  /*0b60*/  FFMA R0, R9, R4, R0 ;  /* 0x0000000409007223 */ /* 0x000fce0000000000 */
.L_x_1:
[----:B------:R-:W1:Y:S01]  /*0b70*/  LDC.64 R2, c[0x0][0x380] ;  /* 0x0000e000ff027b82 */ /* 0x000e620000000a00 */
[----:B------:R-:W2:Y:S01]  /*0b80*/  LDCU UR4, c[0x0][0x388] ;  /* 0x00007100ff0477ac */ /* 0x000ea20008000800 */
[----:B-1----:R-:W-:-:S05]  /*0b90*/  IMAD.WIDE R2, R7, 0x18, R2 ;  /* 0x0000001807027825 */ /* 0x002fca00078e0202 */
[----:B0-----:R-:W2:Y:S04]  /*0ba0*/  LDG.E R4, desc[UR10][R2.64+0xc] ;  /* 0x00000c0a02047981 */ /* 0x001ea8000c1e1900 */
[----:B-----5:R-:W3:Y:S04]  /*0bb0*/  LDG.E R6, desc[UR10][R2.64+0x10] ;  /* 0x0000100a02067981 */ /* 0x020ee8000c1e1900 */
[----:B------:R-:W4:Y:S01]  /*0bc0*/  LDG.E R5, desc[UR10][R2.64+0x14] ;  /* 0x0000140a02057981 */ /* 0x000f22000c1e1900 */
[----:B--2---:R-:W-:Y:S01]  /*0bd0*/  FFMA R15, R15, UR4, R4 ;  /* 0x000000040f0f7c23 */ /* 0x004fe20008000004 */
[----:B---3--:R-:W-:-:S04]  /*0be0*/  FFMA R19, R19, UR4, R6 ;  /* 0x0000000413137c23 */ /* 0x008fc80008000006 */
[----:B------:R-:W-:Y:S01]  /*0bf0*/  STG.E desc[UR10][R2.64+0xc], R15 ;  /* 0x00000c0f02007986 */ /* 0x000fe2000c10190a */
[----:B----4-:R-:W-:-:S03]  /*0c00*/  FFMA R5, R0, UR4, R5 ;  /* 0x0000000400057c23 */ /* 0x010fc60008000005 */
[----:B------:R-:W-:Y:S04]  /*0c10*/  STG.E desc[UR10][R2.64+0x10], R19 ;  /* 0x0000101302007986 */ /* 0x000fe8000c10190a */
[----:B------:R-:W-:Y:S01]  /*0c20*/  STG.E desc[UR10][R2.64+0x14], R5 ;  /* 0x0000140502007986 */ /* 0x000fe2000c10190a */
[----:B------:R-:W-:Y:S05]  /*0c30*/  EXIT ;  /* 0x000000000000794d */ /* 0x000fea0003800000 */
.L_x_5:
        /* <DEDUP_REMOVED lines=12> */
.L_x_7:


//--------------------- .nv.shared.reserved.0     --------------------------
	.section	.nv.shared.reserved.0,"aw",@nobits
	.weak		__nv_reservedSMEM_offset_0_alias
	.size		__nv_reservedSMEM_offset_0_alias, 0, 64
	.other		__nv_reservedSMEM_offset_0_alias,@"STO_CUDA_RESERVED_SHARED STV_DEFAULT"
__nv_reservedSMEM_offset_0_alias:
	.zero		0
	.zero		64


//--------------------- .nv.constant0._Z13integrateCUDAP4Bodyfi --------------------------
	.section	.nv.constant0._Z13integrateCUDAP4Bodyfi,"a",@progbits
	.sectionflags	@""
	.align	4
.nv.constant0._Z13integrateCUDAP4Bodyfi:
	.zero		912


//--------------------- .nv.constant0._Z13bodyForceCUDAP4Bodyfi --------------------------
	.section	.nv.constant0._Z13bodyForceCUDAP4Bodyfi,"a",@progbits
	.sectionflags	@""
	.align	4
.nv.constant0._Z13bodyForceCUDAP4Bodyfi:
	.zero		912


//--------------------- SYMBOLS --------------------------

	.type		.nv.reservedSmem.offset0,@object
	.size		.nv.reservedSmem.offset0,0x4
